//
// Generated by NVIDIA NVVM Compiler
//
// Compiler Build ID: CL-36424714
// Cuda compilation tools, release 13.0, V13.0.88
// Based on NVVM 20.0.0
//

.version 9.0
.target sm_100
.address_size 64

	// .globl	_Z7computePfS_S_

.visible .entry _Z7computePfS_S_(
	.param .u64 .ptr .align 1 _Z7computePfS_S__param_0,
	.param .u64 .ptr .align 1 _Z7computePfS_S__param_1,
	.param .u64 .ptr .align 1 _Z7computePfS_S__param_2
)
{
	.reg .b32 	%r<2>;
	.reg .b32 	%f<4>;
	.reg .b64 	%rd<11>;

	ld.param.u64 	%rd1, [_Z7computePfS_S__param_0];
	ld.param.u64 	%rd2, [_Z7computePfS_S__param_1];
	ld.param.u64 	%rd3, [_Z7computePfS_S__param_2];
	cvta.to.global.u64 	%rd4, %rd3;
	cvta.to.global.u64 	%rd5, %rd2;
	cvta.to.global.u64 	%rd6, %rd1;
	mov.u32 	%r1, %tid.x;
	mul.wide.u32 	%rd7, %r1, 4;
	add.s64 	%rd8, %rd6, %rd7;
	ld.global.f32 	%f1, [%rd8];
	add.s64 	%rd9, %rd5, %rd7;
	ld.global.f32 	%f2, [%rd9];
	mul.f32 	%f3, %f1, %f2;
	add.s64 	%rd10, %rd4, %rd7;
	st.global.f32 	[%rd10], %f3;
	ret;

}


// ===== COMPILED SASS (sm_100) =====

	.target	sm_100

	.elftype	@"ET_EXEC"


//--------------------- .note.nv.tkinfo           --------------------------
	.section	.note.nv.tkinfo,"",@"SHT_NOTE"
	.sectionflags	@"SHF_NOTE_NV_TKINFO"
	.tkinfo
        /*0018*/ 	.word	0x00000002
        /*0030*/ 	.string	""
        /*0030*/ 	.string	"ptxas"
        /*0030*/ 	.string	"Cuda compilation tools, release 13.0, V13.0.88"
        /*0030*/ 	.string	"Build cuda_13.0.r13.0/compiler.36424714_0"
        /*0030*/ 	.string	"-arch sm_100 -m 64 "



//--------------------- .note.nv.cuinfo           --------------------------
	.section	.note.nv.cuinfo,"",@"SHT_NOTE"
	.sectionflags	@"SHF_NOTE_NV_CUINFO"
        /*0018*/ 	.short	0x0002
        /*001a*/ 	.short	0x0064
        /*001c*/ 	.short	0x0082
	.zero		2


//--------------------- .nv.info                  --------------------------
	.section	.nv.info,"",@"SHT_CUDA_INFO"
	.align	4


	//----- nvinfo : EIATTR_REGCOUNT
	.align		4
        /*0000*/ 	.byte	0x04, 0x2f
        /*0002*/ 	.short	(.L_1 - .L_0)
	.align		4
.L_0:
        /*0004*/ 	.word	index@(_Z7computePfS_S_)
        /*0008*/ 	.word	0x0000000c


	//----- nvinfo : EIATTR_FRAME_SIZE
	.align		4
.L_1:
        /*000c*/ 	.byte	0x04, 0x11
        /*000e*/ 	.short	(.L_3 - .L_2)
	.align		4
.L_2:
        /*0010*/ 	.word	index@(_Z7computePfS_S_)
        /*0014*/ 	.word	0x00000000


	//----- nvinfo : EIATTR_MIN_STACK_SIZE
	.align		4
.L_3:
        /*0018*/ 	.byte	0x04, 0x12
        /*001a*/ 	.short	(.L_5 - .L_4)
	.align		4
.L_4:
        /*001c*/ 	.word	index@(_Z7computePfS_S_)
        /*0020*/ 	.word	0x00000000
.L_5:


//--------------------- .nv.compat                --------------------------
	.section	.nv.compat,"",@"SHT_CUDA_COMPAT_INFO"
	.align	4
        /*0000*/ 	.byte	0x02, 0x09, 0x00, 0x00, 0x02, 0x02, 0x01, 0x00, 0x02, 0x05, 0x05, 0x00, 0x03, 0x07, 0x01, 0x01
        /*0010*/ 	.byte	0x02, 0x03, 0x00, 0x00, 0x02, 0x06, 0x01, 0x00, 0x04, 0x0b, 0x08, 0x00, 0x09, 0x00, 0x00, 0x00
        /*0020*/ 	.byte	0x00, 0x00, 0x00, 0x00


//--------------------- .nv.info._Z7computePfS_S_ --------------------------
	.section	.nv.info._Z7computePfS_S_,"",@"SHT_CUDA_INFO"
	.sectionflags	@""
	.align	4


	//----- nvinfo : EIATTR_CUDA_API_VERSION
	.align		4
        /*0000*/ 	.byte	0x04, 0x37
        /*0002*/ 	.short	(.L_7 - .L_6)
.L_6:
        /*0004*/ 	.word	0x00000082


	//----- nvinfo : EIATTR_KPARAM_INFO
	.align		4
.L_7:
        /*0008*/ 	.byte	0x04, 0x17
        /*000a*/ 	.short	(.L_9 - .L_8)
.L_8:
        /*000c*/ 	.word	0x00000000
        /*0010*/ 	.short	0x0002
        /*0012*/ 	.short	0x0010
        /*0014*/ 	.byte	0x00, 0xf5, 0x21, 0x00


	//----- nvinfo : EIATTR_KPARAM_INFO
	.align		4
.L_9:
        /*0018*/ 	.byte	0x04, 0x17
        /*001a*/ 	.short	(.L_11 - .L_10)
.L_10:
        /*001c*/ 	.word	0x00000000
        /*0020*/ 	.short	0x0001
        /*0022*/ 	.short	0x0008
        /*0024*/ 	.byte	0x00, 0xf5, 0x21, 0x00


	//----- nvinfo : EIATTR_KPARAM_INFO
	.align		4
.L_11:
        /*0028*/ 	.byte	0x04, 0x17
        /*002a*/ 	.short	(.L_13 - .L_12)
.L_12:
        /*002c*/ 	.word	0x00000000
        /*0030*/ 	.short	0x0000
        /*0032*/ 	.short	0x0000
        /*0034*/ 	.byte	0x00, 0xf5, 0x21, 0x00


	//----- nvinfo : EIATTR_SPARSE_MMA_MASK
	.align		4
.L_13:
        /*0038*/ 	.byte	0x03, 0x50
        /*003a*/ 	.short	0x0000


	//----- nvinfo : EIATTR_MAXREG_COUNT
	.align		4
        /*003c*/ 	.byte	0x03, 0x1b
        /*003e*/ 	.short	0x00ff


	//----- nvinfo : EIATTR_MERCURY_ISA_VERSION
	.align		4
        /*0040*/ 	.byte	0x03, 0x5f
        /*0042*/ 	.short	0x0101


	//----- nvinfo : EIATTR_VRC_CTA_INIT_COUNT
	.align		4
        /*0044*/ 	.byte	0x02, 0x4a
	.zero		1
	.zero		1


	//----- nvinfo : EIATTR_EXIT_INSTR_OFFSETS
	.align		4
        /*0048*/ 	.byte	0x04, 0x1c
        /*004a*/ 	.short	(.L_15 - .L_14)


	//   ....[0]....
.L_14:
        /*004c*/ 	.word	0x000000d0


	//----- nvinfo : EIATTR_CBANK_PARAM_SIZE
	.align		4
.L_15:
        /*0050*/ 	.byte	0x03, 0x19
        /*0052*/ 	.short	0x0018


	//----- nvinfo : EIATTR_PARAM_CBANK
	.align		4
        /*0054*/ 	.byte	0x04, 0x0a
        /*0056*/ 	.short	(.L_17 - .L_16)
	.align		4
.L_16:
        /*0058*/ 	.word	index@(.nv.constant0._Z7computePfS_S_)
        /*005c*/ 	.short	0x0380
        /*005e*/ 	.short	0x0018


	//----- nvinfo : EIATTR_SW_WAR
	.align		4
.L_17:
        /*0060*/ 	.byte	0x04, 0x36
        /*0062*/ 	.short	(.L_19 - .L_18)
.L_18:
        /*0064*/ 	.word	0x00000008
.L_19:


//--------------------- .nv.callgraph             --------------------------
	.section	.nv.callgraph,"",@"SHT_CUDA_CALLGRAPH"
	.align	4
	.sectionentsize	8
	.align		4
        /*0000*/ 	.word	0x00000000
	.align		4
        /*0004*/ 	.word	0xffffffff
	.align		4
        /*0008*/ 	.word	0x00000000
	.align		4
        /*000c*/ 	.word	0xfffffffe
	.align		4
        /*0010*/ 	.word	0x00000000
	.align		4
        /*0014*/ 	.word	0xfffffffd
	.align		4
        /*0018*/ 	.word	0x00000000
	.align		4
        /*001c*/ 	.word	0xfffffffc


//--------------------- .text._Z7computePfS_S_    --------------------------
	.section	.text._Z7computePfS_S_,"ax",@progbits
	.align	128
        .global         _Z7computePfS_S_
        .type           _Z7computePfS_S_,@function
        .size           _Z7computePfS_S_,(.L_x_1 - _Z7computePfS_S_)
        .other          _Z7computePfS_S_,@"STO_CUDA_ENTRY STV_DEFAULT"
_Z7computePfS_S_:
.text._Z7computePfS_S_:
[----:B------:R-:W-:Y:S01]  /*0000*/  LDC R1, c[0x0][0x37c] ;  /* 0x0000df00ff017b82 */ /* 0x000fe20000000800 */
[----:B------:R-:W0:Y:S07]  /*0010*/  S2R R9, SR_TID.X ;  /* 0x0000000000097919 */ /* 0x000e2e0000002100 */
[----:B------:R-:W0:Y:S01]  /*0020*/  LDC.64 R2, c[0x0][0x380] ;  /* 0x0000e000ff027b82 */ /* 0x000e220000000a00 */
[----:B------:R-:W1:Y:S07]  /*0030*/  LDCU.64 UR4, c[0x0][0x358] ;  /* 0x00006b00ff0477ac */ /* 0x000e6e0008000a00 */
[----:B------:R-:W2:Y:S08]  /*0040*/  LDC.64 R4, c[0x0][0x388] ;  /* 0x0000e200ff047b82 */ /* 0x000eb00000000a00 */
[----:B------:R-:W3:Y:S01]  /*0050*/  LDC.64 R6, c[0x0][0x390] ;  /* 0x0000e400ff067b82 */ /* 0x000ee20000000a00 */
[----:B0-----:R-:W-:-:S04]  /*0060*/  IMAD.WIDE.U32 R2, R9, 0x4, R2 ;  /* 0x0000000409027825 */ /* 0x001fc800078e0002 */
[C---:B--2---:R-:W-:Y:S02]  /*0070*/  IMAD.WIDE.U32 R4, R9.reuse, 0x4, R4 ;  /* 0x0000000409047825 */ /* 0x044fe400078e0004 */
[----:B-1----:R-:W2:Y:S04]  /*0080*/  LDG.E R2, desc[UR4][R2.64] ;  /* 0x0000000402027981 */ /* 0x002ea8000c1e1900 */
[----:B------:R-:W2:Y:S01]  /*0090*/  LDG.E R5, desc[UR4][R4.64] ;  /* 0x0000000404057981 */ /* 0x000ea2000c1e1900 */
[----:B---3--:R-:W-:-:S04]  /*00a0*/  IMAD.WIDE.U32 R6, R9, 0x4, R6 ;  /* 0x0000000409067825 */ /* 0x008fc800078e0006 */
[----:B--2---:R-:W-:-:S05]  /*00b0*/  FMUL R9, R2, R5 ;  /* 0x0000000502097220 */ /* 0x004fca0000400000 */
[----:B------:R-:W-:Y:S01]  /*00c0*/  STG.E desc[UR4][R6.64], R9 ;  /* 0x0000000906007986 */ /* 0x000fe2000c101904 */
[----:B------:R-:W-:Y:S05]  /*00d0*/  EXIT ;  /* 0x000000000000794d */ /* 0x000fea0003800000 */
.L_x_0:
[----:B------:R-:W-:-:S00]  /*00e0*/  BRA `(.L_x_0) ;  /* 0xfffffffc00fc7947 */ /* 0x000fc0000383ffff */
[----:B------:R-:W-:-:S00]  /*00f0*/  NOP ;  /* 0x0000000000007918 */ /* 0x000fc00000000000 */
        /* <DEDUP_REMOVED lines=8> */
.L_x_1:


//--------------------- .nv.shared.reserved.0     --------------------------
	.section	.nv.shared.reserved.0,"aw",@nobits
	.weak		__nv_reservedSMEM_offset_0_alias
	.size		__nv_reservedSMEM_offset_0_alias, 0, 64
	.other		__nv_reservedSMEM_offset_0_alias,@"STO_CUDA_RESERVED_SHARED STV_DEFAULT"
__nv_reservedSMEM_offset_0_alias:
	.zero		0
	.zero		64


//--------------------- .nv.constant0._Z7computePfS_S_ --------------------------
	.section	.nv.constant0._Z7computePfS_S_,"a",@progbits
	.sectionflags	@""
	.align	4
.nv.constant0._Z7computePfS_S_:
	.zero		920


//--------------------- SYMBOLS --------------------------

	.type		.nv.reservedSmem.offset0,@object
	.size		.nv.reservedSmem.offset0,0x4
